//
// Generated by NVIDIA NVVM Compiler
//
// Compiler Build ID: CL-36424714
// Cuda compilation tools, release 13.0, V13.0.88
// Based on NVVM 20.0.0
//

.version 9.0
.target sm_100
.address_size 64

	// .globl	_Z16shfl_xor_examplev
.extern .func  (.param .b32 func_retval0) vprintf
(
	.param .b64 vprintf_param_0,
	.param .b64 vprintf_param_1
)
;
.global .align 1 .b8 $str[53] = {84, 104, 114, 101, 97, 100, 32, 37, 100, 58, 32, 79, 114, 105, 103, 105, 110, 97, 108, 32, 118, 97, 108, 117, 101, 32, 61, 32, 37, 100, 44, 32, 83, 104, 117, 102, 102, 108, 101, 100, 32, 118, 97, 108, 117, 101, 32, 61, 32, 37, 100, 10};

.visible .entry _Z16shfl_xor_examplev()
{
	.local .align 8 .b8 	__local_depot0[16];
	.reg .b64 	%SP;
	.reg .b64 	%SPL;
	.reg .pred 	%p<2>;
	.reg .b32 	%r<5>;
	.reg .b64 	%rd<5>;

	mov.u64 	%SPL, __local_depot0;
	cvta.local.u64 	%SP, %SPL;
	add.u64 	%rd1, %SP, 0;
	add.u64 	%rd2, %SPL, 0;
	mov.u32 	%r1, %tid.x;
	shfl.sync.bfly.b32	%r2|%p1, %r1, 4, 31, -1;
	st.local.v2.u32 	[%rd2], {%r1, %r1};
	st.local.u32 	[%rd2+8], %r2;
	mov.u64 	%rd3, $str;
	cvta.global.u64 	%rd4, %rd3;
	{ // callseq 0, 0
	.param .b64 param0;
	st.param.b64 	[param0], %rd4;
	.param .b64 param1;
	st.param.b64 	[param1], %rd1;
	.param .b32 retval0;
	call.uni (retval0), 
	vprintf, 
	(
	param0, 
	param1
	);
	ld.param.b32 	%r3, [retval0];
	} // callseq 0
	ret;

}


// ===== COMPILED SASS (sm_100) =====

	.target	sm_100

	.elftype	@"ET_EXEC"


//--------------------- .note.nv.tkinfo           --------------------------
	.section	.note.nv.tkinfo,"",@"SHT_NOTE"
	.sectionflags	@"SHF_NOTE_NV_TKINFO"
	.tkinfo
        /*0018*/ 	.word	0x00000002
        /*0030*/ 	.string	""
        /*0030*/ 	.string	"ptxas"
        /*0030*/ 	.string	"Cuda compilation tools, release 13.0, V13.0.88"
        /*0030*/ 	.string	"Build cuda_13.0.r13.0/compiler.36424714_0"
        /*0030*/ 	.string	"-arch sm_100 -m 64 "



//--------------------- .note.nv.cuinfo           --------------------------
	.section	.note.nv.cuinfo,"",@"SHT_NOTE"
	.sectionflags	@"SHF_NOTE_NV_CUINFO"
        /*0018*/ 	.short	0x0002
        /*001a*/ 	.short	0x0064
        /*001c*/ 	.short	0x0082
	.zero		2


//--------------------- .nv.info                  --------------------------
	.section	.nv.info,"",@"SHT_CUDA_INFO"
	.align	4


	//----- nvinfo : EIATTR_REGCOUNT
	.align		4
        /*0000*/ 	.byte	0x04, 0x2f
        /*0002*/ 	.short	(.L_2 - .L_1)
	.align		4
.L_1:
        /*0004*/ 	.word	index@(_Z16shfl_xor_examplev)
        /*0008*/ 	.word	0x00000018


	//----- nvinfo : EIATTR_FRAME_SIZE
	.align		4
.L_2:
        /*000c*/ 	.byte	0x04, 0x11
        /*000e*/ 	.short	(.L_4 - .L_3)
	.align		4
.L_3:
        /*0010*/ 	.word	index@(_Z16shfl_xor_examplev)
        /*0014*/ 	.word	0x00000010


	//----- nvinfo : EIATTR_MIN_STACK_SIZE
	.align		4
.L_4:
        /*0018*/ 	.byte	0x04, 0x12
        /*001a*/ 	.short	(.L_6 - .L_5)
	.align		4
.L_5:
        /*001c*/ 	.word	index@(_Z16shfl_xor_examplev)
        /*0020*/ 	.word	0x00000010
.L_6:


//--------------------- .nv.compat                --------------------------
	.section	.nv.compat,"",@"SHT_CUDA_COMPAT_INFO"
	.align	4
        /*0000*/ 	.byte	0x02, 0x09, 0x00, 0x00, 0x02, 0x02, 0x01, 0x00, 0x02, 0x05, 0x05, 0x00, 0x03, 0x07, 0x01, 0x01
        /*0010*/ 	.byte	0x02, 0x03, 0x00, 0x00, 0x02, 0x06, 0x01, 0x00, 0x04, 0x0b, 0x08, 0x00, 0x09, 0x00, 0x00, 0x00
        /*0020*/ 	.byte	0x00, 0x00, 0x00, 0x00


//--------------------- .nv.info._Z16shfl_xor_examplev --------------------------
	.section	.nv.info._Z16shfl_xor_examplev,"",@"SHT_CUDA_INFO"
	.sectionflags	@""
	.align	4


	//----- nvinfo : EIATTR_CUDA_API_VERSION
	.align		4
        /*0000*/ 	.byte	0x04, 0x37
        /*0002*/ 	.short	(.L_8 - .L_7)
.L_7:
        /*0004*/ 	.word	0x00000082


	//----- nvinfo : EIATTR_SPARSE_MMA_MASK
	.align		4
.L_8:
        /*0008*/ 	.byte	0x03, 0x50
        /*000a*/ 	.short	0x0000


	//----- nvinfo : EIATTR_MAXREG_COUNT
	.align		4
        /*000c*/ 	.byte	0x03, 0x1b
        /*000e*/ 	.short	0x00ff


	//----- nvinfo : EIATTR_EXTERNS
	.align		4
        /*0010*/ 	.byte	0x04, 0x0f
        /*0012*/ 	.short	(.L_10 - .L_9)


	//   ....[0]....
	.align		4
.L_9:
        /*0014*/ 	.word	index@(vprintf)


	//----- nvinfo : EIATTR_MERCURY_ISA_VERSION
	.align		4
.L_10:
        /*0018*/ 	.byte	0x03, 0x5f
        /*001a*/ 	.short	0x0101


	//----- nvinfo : EIATTR_COOP_GROUP_MASK_REGIDS
	.align		4
        /*001c*/ 	.byte	0x04, 0x29
        /*001e*/ 	.short	(.L_12 - .L_11)


	//   ....[0]....
.L_11:
        /*0020*/ 	.word	0xffffffff


	//----- nvinfo : EIATTR_COOP_GROUP_INSTR_OFFSETS
	.align		4
.L_12:
        /*0024*/ 	.byte	0x04, 0x28
        /*0026*/ 	.short	(.L_14 - .L_13)


	//   ....[0]....
.L_13:
        /*0028*/ 	.word	0x000000c0


	//----- nvinfo : EIATTR_VRC_CTA_INIT_COUNT
	.align		4
.L_14:
        /*002c*/ 	.byte	0x02, 0x4a
	.zero		1
	.zero		1


	//----- nvinfo : EIATTR_SYSCALL_OFFSETS
	.align		4
        /*0030*/ 	.byte	0x04, 0x46
        /*0032*/ 	.short	(.L_16 - .L_15)


	//   ....[0]....
.L_15:
        /*0034*/ 	.word	0x00000110


	//----- nvinfo : EIATTR_EXIT_INSTR_OFFSETS
	.align		4
.L_16:
        /*0038*/ 	.byte	0x04, 0x1c
        /*003a*/ 	.short	(.L_18 - .L_17)


	//   ....[0]....
.L_17:
        /*003c*/ 	.word	0x00000120


	//----- nvinfo : EIATTR_SW_WAR
	.align		4
.L_18:
        /*0040*/ 	.byte	0x04, 0x36
        /*0042*/ 	.short	(.L_20 - .L_19)
.L_19:
        /*0044*/ 	.word	0x00000008
.L_20:


//--------------------- .nv.callgraph             --------------------------
	.section	.nv.callgraph,"",@"SHT_CUDA_CALLGRAPH"
	.align	4
	.sectionentsize	8
	.align		4
        /*0000*/ 	.word	0x00000000
	.align		4
        /*0004*/ 	.word	0xffffffff
	.align		4
        /*0008*/ 	.word	index@(_Z16shfl_xor_examplev)
	.align		4
        /*000c*/ 	.word	index@(vprintf)
	.align		4
        /*0010*/ 	.word	0x00000000
	.align		4
        /*0014*/ 	.word	0xfffffffe
	.align		4
        /*0018*/ 	.word	0x00000000
	.align		4
        /*001c*/ 	.word	0xfffffffd
	.align		4
        /*0020*/ 	.word	0x00000000
	.align		4
        /*0024*/ 	.word	0xfffffffc


//--------------------- .nv.constant4             --------------------------
	.section	.nv.constant4,"a",@progbits
	.align	8
	.align		8
.nv.constant4:
        /*0000*/ 	.dword	vprintf
	.align		8
        /*0008*/ 	.dword	$str


//--------------------- .text._Z16shfl_xor_examplev --------------------------
	.section	.text._Z16shfl_xor_examplev,"ax",@progbits
	.align	128
        .global         _Z16shfl_xor_examplev
        .type           _Z16shfl_xor_examplev,@function
        .size           _Z16shfl_xor_examplev,(.L_x_2 - _Z16shfl_xor_examplev)
        .other          _Z16shfl_xor_examplev,@"STO_CUDA_ENTRY STV_DEFAULT"
_Z16shfl_xor_examplev:
.text._Z16shfl_xor_examplev:
[----:B------:R-:W0:Y:S01]  /*0000*/  LDC R1, c[0x0][0x37c] ;  /* 0x0000df00ff017b82 */ /* 0x000e220000000800 */
[----:B------:R-:W1:Y:S01]  /*0010*/  S2R R8, SR_TID.X ;  /* 0x0000000000087919 */ /* 0x000e620000002100 */
[----:B------:R-:W-:Y:S01]  /*0020*/  MOV R2, 0x0 ;  /* 0x0000000000027802 */ /* 0x000fe20000000f00 */
[----:B0-----:R-:W-:Y:S01]  /*0030*/  VIADD R1, R1, 0xfffffff0 ;  /* 0xfffffff001017836 */ /* 0x001fe20000000000 */
[----:B------:R-:W0:Y:S04]  /*0040*/  LDCU UR4, c[0x0][0x2f8] ;  /* 0x00005f00ff0477ac */ /* 0x000e280008000800 */
[----:B------:R-:W2:Y:S01]  /*0050*/  LDC.64 R2, c[0x4][R2] ;  /* 0x0100000002027b82 */ /* 0x000ea20000000a00 */
[----:B------:R-:W3:Y:S01]  /*0060*/  LDCU.64 UR6, c[0x4][0x8] ;  /* 0x01000100ff0677ac */ /* 0x000ee20008000a00 */
[----:B------:R-:W4:Y:S01]  /*0070*/  LDCU UR5, c[0x0][0x2fc] ;  /* 0x00005f80ff0577ac */ /* 0x000f220008000800 */
[----:B0-----:R-:W-:-:S02]  /*0080*/  IADD3 R6, P0, PT, R1, UR4, RZ ;  /* 0x0000000401067c10 */ /* 0x001fc4000ff1e0ff */
[----:B---3--:R-:W-:Y:S01]  /*0090*/  MOV R4, UR6 ;  /* 0x0000000600047c02 */ /* 0x008fe20008000f00 */
[----:B------:R-:W-:Y:S01]  /*00a0*/  IMAD.U32 R5, RZ, RZ, UR7 ;  /* 0x00000007ff057e24 */ /* 0x000fe2000f8e00ff */
[----:B----4-:R-:W-:Y:S01]  /*00b0*/  IADD3.X R7, PT, PT, RZ, UR5, RZ, P0, !PT ;  /* 0x00000005ff077c10 */ /* 0x010fe200087fe4ff */
[----:B-1----:R-:W0:Y:S01]  /*00c0*/  SHFL.BFLY PT, R0, R8, 0x4, 0x1f ;  /* 0x0c801f0008007f89 */ /* 0x002e2200000e0000 */
[----:B------:R-:W-:-:S05]  /*00d0*/  IMAD.MOV.U32 R9, RZ, RZ, R8 ;  /* 0x000000ffff097224 */ /* 0x000fca00078e0008 */
[----:B------:R1:W-:Y:S04]  /*00e0*/  STL.64 [R1], R8 ;  /* 0x0000000801007387 */ /* 0x0003e80000100a00 */
[----:B0-----:R1:W-:Y:S02]  /*00f0*/  STL [R1+0x8], R0 ;  /* 0x0000080001007387 */ /* 0x0013e40000100800 */
[----:B------:R-:W-:-:S07]  /*0100*/  LEPC R20, `(.L_x_0) ;  /* 0x000000001014794e */ /* 0x000fce0000000000 */
[----:B-12---:R-:W-:Y:S05]  /*0110*/  CALL.ABS.NOINC R2 ;  /* 0x0000000002007343 */ /* 0x006fea0003c00000 */
.L_x_0:
[----:B------:R-:W-:Y:S05]  /*0120*/  EXIT ;  /* 0x000000000000794d */ /* 0x000fea0003800000 */
.L_x_1:
[----:B------:R-:W-:-:S00]  /*0130*/  BRA `(.L_x_1) ;  /* 0xfffffffc00fc7947 */ /* 0x000fc0000383ffff */
[----:B------:R-:W-:-:S00]  /*0140*/  NOP ;  /* 0x0000000000007918 */ /* 0x000fc00000000000 */
        /* <DEDUP_REMOVED lines=11> */
.L_x_2:


//--------------------- .nv.global.init           --------------------------
	.section	.nv.global.init,"aw",@progbits
.nv.global.init:
	.type		$str,@object
	.size		$str,(.L_0 - $str)
$str:
        /*0000*/ 	.byte	0x54, 0x68, 0x72, 0x65, 0x61, 0x64, 0x20, 0x25, 0x64, 0x3a, 0x20, 0x4f, 0x72, 0x69, 0x67, 0x69
        /*0010*/ 	.byte	0x6e, 0x61, 0x6c, 0x20, 0x76, 0x61, 0x6c, 0x75, 0x65, 0x20, 0x3d, 0x20, 0x25, 0x64, 0x2c, 0x20
        /*0020*/ 	.byte	0x53, 0x68, 0x75, 0x66, 0x66, 0x6c, 0x65, 0x64, 0x20, 0x76, 0x61, 0x6c, 0x75, 0x65, 0x20, 0x3d
        /*0030*/ 	.byte	0x20, 0x25, 0x64, 0x0a, 0x00
.L_0:


//--------------------- .nv.shared.reserved.0     --------------------------
	.section	.nv.shared.reserved.0,"aw",@nobits
	.weak		__nv_reservedSMEM_offset_0_alias
	.size		__nv_reservedSMEM_offset_0_alias, 0, 64
	.other		__nv_reservedSMEM_offset_0_alias,@"STO_CUDA_RESERVED_SHARED STV_DEFAULT"
__nv_reservedSMEM_offset_0_alias:
	.zero		0
	.zero		64


//--------------------- .nv.constant0._Z16shfl_xor_examplev --------------------------
	.section	.nv.constant0._Z16shfl_xor_examplev,"a",@progbits
	.sectionflags	@""
	.align	4
.nv.constant0._Z16shfl_xor_examplev:
	.zero		896


//--------------------- SYMBOLS --------------------------

	.type		.nv.reservedSmem.offset0,@object
	.size		.nv.reservedSmem.offset0,0x4
	.type		vprintf,@function
